//
// Generated by NVIDIA NVVM Compiler
//
// Compiler Build ID: CL-36424714
// Cuda compilation tools, release 13.0, V13.0.88
// Based on NVVM 20.0.0
//

.version 9.0
.target sm_100
.address_size 64

	// .globl	_Z16sharedABMultiplyPfS_S_ii
.extern .shared .align 16 .b8 aTile[];

.visible .entry _Z16sharedABMultiplyPfS_S_ii(
	.param .u64 .ptr .align 1 _Z16sharedABMultiplyPfS_S_ii_param_0,
	.param .u64 .ptr .align 1 _Z16sharedABMultiplyPfS_S_ii_param_1,
	.param .u64 .ptr .align 1 _Z16sharedABMultiplyPfS_S_ii_param_2,
	.param .u32 _Z16sharedABMultiplyPfS_S_ii_param_3,
	.param .u32 _Z16sharedABMultiplyPfS_S_ii_param_4
)
{
	.reg .pred 	%p<10>;
	.reg .b32 	%r<90>;
	.reg .b32 	%f<70>;
	.reg .b64 	%rd<13>;

	ld.param.u64 	%rd2, [_Z16sharedABMultiplyPfS_S_ii_param_0];
	ld.param.u64 	%rd3, [_Z16sharedABMultiplyPfS_S_ii_param_1];
	ld.param.u64 	%rd1, [_Z16sharedABMultiplyPfS_S_ii_param_2];
	ld.param.u32 	%r26, [_Z16sharedABMultiplyPfS_S_ii_param_3];
	ld.param.u32 	%r27, [_Z16sharedABMultiplyPfS_S_ii_param_4];
	cvta.to.global.u64 	%rd4, %rd3;
	cvta.to.global.u64 	%rd5, %rd2;
	mul.lo.s32 	%r1, %r27, %r27;
	shl.b32 	%r28, %r1, 2;
	mov.u32 	%r29, aTile;
	add.s32 	%r2, %r29, %r28;
	mov.u32 	%r30, %ctaid.y;
	mov.u32 	%r31, %ntid.y;
	mov.u32 	%r32, %tid.y;
	mad.lo.s32 	%r3, %r30, %r31, %r32;
	mov.u32 	%r33, %ctaid.x;
	mov.u32 	%r34, %ntid.x;
	mov.u32 	%r4, %tid.x;
	mad.lo.s32 	%r5, %r33, %r34, %r4;
	mad.lo.s32 	%r35, %r27, %r3, %r4;
	mul.wide.u32 	%rd6, %r35, 4;
	add.s64 	%rd7, %rd5, %rd6;
	ld.global.f32 	%f14, [%rd7];
	mul.lo.s32 	%r6, %r27, %r32;
	add.s32 	%r36, %r6, %r4;
	shl.b32 	%r37, %r36, 2;
	add.s32 	%r38, %r29, %r37;
	st.shared.f32 	[%r38], %f14;
	mad.lo.s32 	%r39, %r26, %r32, %r5;
	mul.wide.u32 	%rd8, %r39, 4;
	add.s64 	%rd9, %rd4, %rd8;
	ld.global.f32 	%f15, [%rd9];
	add.s32 	%r40, %r2, %r37;
	st.shared.f32 	[%r40], %f15;
	bar.sync 	0;
	setp.lt.s32 	%p1, %r27, 1;
	mov.f32 	%f69, 0f00000000;
	@%p1 bra 	$L__BB0_12;
	and.b32  	%r7, %r27, 7;
	setp.lt.u32 	%p2, %r27, 8;
	mov.f32 	%f69, 0f00000000;
	mov.b32 	%r88, 0;
	@%p2 bra 	$L__BB0_4;
	and.b32  	%r88, %r27, 2147483640;
	neg.s32 	%r86, %r88;
	shl.b32 	%r43, %r4, 2;
	add.s32 	%r44, %r28, %r43;
	add.s32 	%r85, %r29, %r44;
	shl.b32 	%r11, %r27, 5;
	shl.b32 	%r46, %r6, 2;
	add.s32 	%r47, %r46, %r29;
	add.s32 	%r84, %r47, 16;
	shl.b32 	%r13, %r27, 2;
	mov.f32 	%f69, 0f00000000;
$L__BB0_3:
	.pragma "nounroll";
	ld.shared.f32 	%f19, [%r84+-16];
	ld.shared.f32 	%f20, [%r85];
	fma.rn.f32 	%f21, %f19, %f20, %f69;
	ld.shared.f32 	%f22, [%r84+-12];
	add.s32 	%r48, %r85, %r13;
	ld.shared.f32 	%f23, [%r48];
	fma.rn.f32 	%f24, %f22, %f23, %f21;
	ld.shared.f32 	%f25, [%r84+-8];
	add.s32 	%r49, %r48, %r13;
	ld.shared.f32 	%f26, [%r49];
	fma.rn.f32 	%f27, %f25, %f26, %f24;
	ld.shared.f32 	%f28, [%r84+-4];
	add.s32 	%r50, %r49, %r13;
	ld.shared.f32 	%f29, [%r50];
	fma.rn.f32 	%f30, %f28, %f29, %f27;
	ld.shared.f32 	%f31, [%r84];
	add.s32 	%r51, %r50, %r13;
	ld.shared.f32 	%f32, [%r51];
	fma.rn.f32 	%f33, %f31, %f32, %f30;
	ld.shared.f32 	%f34, [%r84+4];
	add.s32 	%r52, %r51, %r13;
	ld.shared.f32 	%f35, [%r52];
	fma.rn.f32 	%f36, %f34, %f35, %f33;
	ld.shared.f32 	%f37, [%r84+8];
	add.s32 	%r53, %r52, %r13;
	ld.shared.f32 	%f38, [%r53];
	fma.rn.f32 	%f39, %f37, %f38, %f36;
	ld.shared.f32 	%f40, [%r84+12];
	add.s32 	%r54, %r53, %r13;
	ld.shared.f32 	%f41, [%r54];
	fma.rn.f32 	%f69, %f40, %f41, %f39;
	add.s32 	%r86, %r86, 8;
	add.s32 	%r85, %r85, %r11;
	add.s32 	%r84, %r84, 32;
	setp.ne.s32 	%p3, %r86, 0;
	@%p3 bra 	$L__BB0_3;
$L__BB0_4:
	setp.eq.s32 	%p4, %r7, 0;
	@%p4 bra 	$L__BB0_12;
	and.b32  	%r21, %r27, 3;
	setp.lt.u32 	%p5, %r7, 4;
	@%p5 bra 	$L__BB0_7;
	add.s32 	%r55, %r88, %r6;
	shl.b32 	%r56, %r55, 2;
	add.s32 	%r58, %r29, %r56;
	ld.shared.f32 	%f43, [%r58];
	mad.lo.s32 	%r59, %r88, %r27, %r4;
	shl.b32 	%r60, %r59, 2;
	add.s32 	%r61, %r2, %r60;
	ld.shared.f32 	%f44, [%r61];
	fma.rn.f32 	%f45, %f43, %f44, %f69;
	ld.shared.f32 	%f46, [%r58+4];
	shl.b32 	%r62, %r27, 2;
	add.s32 	%r63, %r61, %r62;
	ld.shared.f32 	%f47, [%r63];
	fma.rn.f32 	%f48, %f46, %f47, %f45;
	ld.shared.f32 	%f49, [%r58+8];
	add.s32 	%r64, %r63, %r62;
	ld.shared.f32 	%f50, [%r64];
	fma.rn.f32 	%f51, %f49, %f50, %f48;
	ld.shared.f32 	%f52, [%r58+12];
	add.s32 	%r65, %r64, %r62;
	ld.shared.f32 	%f53, [%r65];
	fma.rn.f32 	%f69, %f52, %f53, %f51;
	add.s32 	%r88, %r88, 4;
$L__BB0_7:
	setp.eq.s32 	%p6, %r21, 0;
	@%p6 bra 	$L__BB0_12;
	setp.eq.s32 	%p7, %r21, 1;
	@%p7 bra 	$L__BB0_10;
	add.s32 	%r66, %r88, %r6;
	shl.b32 	%r67, %r66, 2;
	add.s32 	%r69, %r29, %r67;
	ld.shared.f32 	%f55, [%r69];
	mad.lo.s32 	%r70, %r88, %r27, %r4;
	shl.b32 	%r71, %r70, 2;
	add.s32 	%r72, %r2, %r71;
	ld.shared.f32 	%f56, [%r72];
	fma.rn.f32 	%f57, %f55, %f56, %f69;
	ld.shared.f32 	%f58, [%r69+4];
	shl.b32 	%r73, %r27, 2;
	add.s32 	%r74, %r72, %r73;
	ld.shared.f32 	%f59, [%r74];
	fma.rn.f32 	%f69, %f58, %f59, %f57;
	add.s32 	%r88, %r88, 2;
$L__BB0_10:
	and.b32  	%r75, %r27, 1;
	setp.eq.b32 	%p8, %r75, 1;
	not.pred 	%p9, %p8;
	@%p9 bra 	$L__BB0_12;
	add.s32 	%r76, %r88, %r6;
	shl.b32 	%r77, %r76, 2;
	add.s32 	%r79, %r29, %r77;
	ld.shared.f32 	%f60, [%r79];
	mad.lo.s32 	%r80, %r88, %r27, %r4;
	shl.b32 	%r81, %r80, 2;
	add.s32 	%r82, %r2, %r81;
	ld.shared.f32 	%f61, [%r82];
	fma.rn.f32 	%f69, %f60, %f61, %f69;
$L__BB0_12:
	cvta.to.global.u64 	%rd10, %rd1;
	mad.lo.s32 	%r83, %r26, %r3, %r5;
	mul.wide.s32 	%rd11, %r83, 4;
	add.s64 	%rd12, %rd10, %rd11;
	st.global.f32 	[%rd12], %f69;
	ret;

}


// ===== COMPILED SASS (sm_100) =====

	.target	sm_100

	.elftype	@"ET_EXEC"


//--------------------- .note.nv.tkinfo           --------------------------
	.section	.note.nv.tkinfo,"",@"SHT_NOTE"
	.sectionflags	@"SHF_NOTE_NV_TKINFO"
	.tkinfo
        /*0018*/ 	.word	0x00000002
        /*0030*/ 	.string	""
        /*0030*/ 	.string	"ptxas"
        /*0030*/ 	.string	"Cuda compilation tools, release 13.0, V13.0.88"
        /*0030*/ 	.string	"Build cuda_13.0.r13.0/compiler.36424714_0"
        /*0030*/ 	.string	"-arch sm_100 -m 64 "



//--------------------- .note.nv.cuinfo           --------------------------
	.section	.note.nv.cuinfo,"",@"SHT_NOTE"
	.sectionflags	@"SHF_NOTE_NV_CUINFO"
        /*0018*/ 	.short	0x0002
        /*001a*/ 	.short	0x0064
        /*001c*/ 	.short	0x0082
	.zero		2


//--------------------- .nv.info                  --------------------------
	.section	.nv.info,"",@"SHT_CUDA_INFO"
	.align	4


	//----- nvinfo : EIATTR_REGCOUNT
	.align		4
        /*0000*/ 	.byte	0x04, 0x2f
        /*0002*/ 	.short	(.L_1 - .L_0)
	.align		4
.L_0:
        /*0004*/ 	.word	index@(_Z16sharedABMultiplyPfS_S_ii)
        /*0008*/ 	.word	0x0000001f


	//----- nvinfo : EIATTR_FRAME_SIZE
	.align		4
.L_1:
        /*000c*/ 	.byte	0x04, 0x11
        /*000e*/ 	.short	(.L_3 - .L_2)
	.align		4
.L_2:
        /*0010*/ 	.word	index@(_Z16sharedABMultiplyPfS_S_ii)
        /*0014*/ 	.word	0x00000000


	//----- nvinfo : EIATTR_MIN_STACK_SIZE
	.align		4
.L_3:
        /*0018*/ 	.byte	0x04, 0x12
        /*001a*/ 	.short	(.L_5 - .L_4)
	.align		4
.L_4:
        /*001c*/ 	.word	index@(_Z16sharedABMultiplyPfS_S_ii)
        /*0020*/ 	.word	0x00000000
.L_5:


//--------------------- .nv.compat                --------------------------
	.section	.nv.compat,"",@"SHT_CUDA_COMPAT_INFO"
	.align	4
        /*0000*/ 	.byte	0x02, 0x09, 0x00, 0x00, 0x02, 0x02, 0x01, 0x00, 0x02, 0x05, 0x05, 0x00, 0x03, 0x07, 0x01, 0x01
        /*0010*/ 	.byte	0x02, 0x03, 0x00, 0x00, 0x02, 0x06, 0x01, 0x00, 0x04, 0x0b, 0x08, 0x00, 0x09, 0x00, 0x00, 0x00
        /*0020*/ 	.byte	0x00, 0x00, 0x00, 0x00


//--------------------- .nv.info._Z16sharedABMultiplyPfS_S_ii --------------------------
	.section	.nv.info._Z16sharedABMultiplyPfS_S_ii,"",@"SHT_CUDA_INFO"
	.sectionflags	@""
	.align	4


	//----- nvinfo : EIATTR_CUDA_API_VERSION
	.align		4
        /*0000*/ 	.byte	0x04, 0x37
        /*0002*/ 	.short	(.L_7 - .L_6)
.L_6:
        /*0004*/ 	.word	0x00000082


	//----- nvinfo : EIATTR_KPARAM_INFO
	.align		4
.L_7:
        /*0008*/ 	.byte	0x04, 0x17
        /*000a*/ 	.short	(.L_9 - .L_8)
.L_8:
        /*000c*/ 	.word	0x00000000
        /*0010*/ 	.short	0x0004
        /*0012*/ 	.short	0x001c
        /*0014*/ 	.byte	0x00, 0xf0, 0x11, 0x00


	//----- nvinfo : EIATTR_KPARAM_INFO
	.align		4
.L_9:
        /*0018*/ 	.byte	0x04, 0x17
        /*001a*/ 	.short	(.L_11 - .L_10)
.L_10:
        /*001c*/ 	.word	0x00000000
        /*0020*/ 	.short	0x0003
        /*0022*/ 	.short	0x0018
        /*0024*/ 	.byte	0x00, 0xf0, 0x11, 0x00


	//----- nvinfo : EIATTR_KPARAM_INFO
	.align		4
.L_11:
        /*0028*/ 	.byte	0x04, 0x17
        /*002a*/ 	.short	(.L_13 - .L_12)
.L_12:
        /*002c*/ 	.word	0x00000000
        /*0030*/ 	.short	0x0002
        /*0032*/ 	.short	0x0010
        /*0034*/ 	.byte	0x00, 0xf5, 0x21, 0x00


	//----- nvinfo : EIATTR_KPARAM_INFO
	.align		4
.L_13:
        /*0038*/ 	.byte	0x04, 0x17
        /*003a*/ 	.short	(.L_15 - .L_14)
.L_14:
        /*003c*/ 	.word	0x00000000
        /*0040*/ 	.short	0x0001
        /*0042*/ 	.short	0x0008
        /*0044*/ 	.byte	0x00, 0xf5, 0x21, 0x00


	//----- nvinfo : EIATTR_KPARAM_INFO
	.align		4
.L_15:
        /*0048*/ 	.byte	0x04, 0x17
        /*004a*/ 	.short	(.L_17 - .L_16)
.L_16:
        /*004c*/ 	.word	0x00000000
        /*0050*/ 	.short	0x0000
        /*0052*/ 	.short	0x0000
        /*0054*/ 	.byte	0x00, 0xf5, 0x21, 0x00


	//----- nvinfo : EIATTR_SPARSE_MMA_MASK
	.align		4
.L_17:
        /*0058*/ 	.byte	0x03, 0x50
        /*005a*/ 	.short	0x0000


	//----- nvinfo : EIATTR_MAXREG_COUNT
	.align		4
        /*005c*/ 	.byte	0x03, 0x1b
        /*005e*/ 	.short	0x00ff


	//----- nvinfo : EIATTR_NUM_BARRIERS
	.align		4
        /*0060*/ 	.byte	0x02, 0x4c
        /*0062*/ 	.byte	0x01
	.zero		1


	//----- nvinfo : EIATTR_MERCURY_ISA_VERSION
	.align		4
        /*0064*/ 	.byte	0x03, 0x5f
        /*0066*/ 	.short	0x0101


	//----- nvinfo : EIATTR_VRC_CTA_INIT_COUNT
	.align		4
        /*0068*/ 	.byte	0x02, 0x4a
	.zero		1
	.zero		1


	//----- nvinfo : EIATTR_EXIT_INSTR_OFFSETS
	.align		4
        /*006c*/ 	.byte	0x04, 0x1c
        /*006e*/ 	.short	(.L_19 - .L_18)


	//   ....[0]....
.L_18:
        /*0070*/ 	.word	0x000008a0


	//----- nvinfo : EIATTR_CBANK_PARAM_SIZE
	.align		4
.L_19:
        /*0074*/ 	.byte	0x03, 0x19
        /*0076*/ 	.short	0x0020


	//----- nvinfo : EIATTR_PARAM_CBANK
	.align		4
        /*0078*/ 	.byte	0x04, 0x0a
        /*007a*/ 	.short	(.L_21 - .L_20)
	.align		4
.L_20:
        /*007c*/ 	.word	index@(.nv.constant0._Z16sharedABMultiplyPfS_S_ii)
        /*0080*/ 	.short	0x0380
        /*0082*/ 	.short	0x0020


	//----- nvinfo : EIATTR_SW_WAR
	.align		4
.L_21:
        /*0084*/ 	.byte	0x04, 0x36
        /*0086*/ 	.short	(.L_23 - .L_22)
.L_22:
        /*0088*/ 	.word	0x00000008
.L_23:


//--------------------- .nv.callgraph             --------------------------
	.section	.nv.callgraph,"",@"SHT_CUDA_CALLGRAPH"
	.align	4
	.sectionentsize	8
	.align		4
        /*0000*/ 	.word	0x00000000
	.align		4
        /*0004*/ 	.word	0xffffffff
	.align		4
        /*0008*/ 	.word	0x00000000
	.align		4
        /*000c*/ 	.word	0xfffffffe
	.align		4
        /*0010*/ 	.word	0x00000000
	.align		4
        /*0014*/ 	.word	0xfffffffd
	.align		4
        /*0018*/ 	.word	0x00000000
	.align		4
        /*001c*/ 	.word	0xfffffffc


//--------------------- .text._Z16sharedABMultiplyPfS_S_ii --------------------------
	.section	.text._Z16sharedABMultiplyPfS_S_ii,"ax",@progbits
	.align	128
        .global         _Z16sharedABMultiplyPfS_S_ii
        .type           _Z16sharedABMultiplyPfS_S_ii,@function
        .size           _Z16sharedABMultiplyPfS_S_ii,(.L_x_6 - _Z16sharedABMultiplyPfS_S_ii)
        .other          _Z16sharedABMultiplyPfS_S_ii,@"STO_CUDA_ENTRY STV_DEFAULT"
_Z16sharedABMultiplyPfS_S_ii:
.text._Z16sharedABMultiplyPfS_S_ii:
[----:B------:R-:W-:Y:S01]  /*0000*/  LDC R1, c[0x0][0x37c] ;  /* 0x0000df00ff017b82 */ /* 0x000fe20000000800 */
[----:B------:R-:W0:Y:S07]  /*0010*/  S2R R6, SR_TID.Y ;  /* 0x0000000000067919 */ /* 0x000e2e0000002200 */
[----:B------:R-:W0:Y:S01]  /*0020*/  S2UR UR4, SR_CTAID.Y ;  /* 0x00000000000479c3 */ /* 0x000e220000002600 */
[----:B------:R-:W1:Y:S01]  /*0030*/  LDCU.64 UR6, c[0x0][0x358] ;  /* 0x00006b00ff0677ac */ /* 0x000e620008000a00 */
[----:B------:R-:W2:Y:S06]  /*0040*/  S2R R0, SR_TID.X ;  /* 0x0000000000007919 */ /* 0x000eac0000002100 */
[----:B------:R-:W0:Y:S08]  /*0050*/  LDC R5, c[0x0][0x364] ;  /* 0x0000d900ff057b82 */ /* 0x000e300000000800 */
[----:B------:R-:W2:Y:S08]  /*0060*/  S2UR UR5, SR_CTAID.X ;  /* 0x00000000000579c3 */ /* 0x000eb00000002500 */
[----:B------:R-:W2:Y:S08]  /*0070*/  LDC R7, c[0x0][0x360] ;  /* 0x0000d800ff077b82 */ /* 0x000eb00000000800 */
[----:B------:R-:W3:Y:S01]  /*0080*/  LDC.64 R2, c[0x0][0x398] ;  /* 0x0000e600ff027b82 */ /* 0x000ee20000000a00 */
[----:B0-----:R-:W-:-:S07]  /*0090*/  IMAD R5, R5, UR4, R6 ;  /* 0x0000000405057c24 */ /* 0x001fce000f8e0206 */
[----:B------:R-:W0:Y:S08]  /*00a0*/  LDC.64 R10, c[0x0][0x380] ;  /* 0x0000e000ff0a7b82 */ /* 0x000e300000000a00 */
[----:B------:R-:W4:Y:S01]  /*00b0*/  LDC.64 R12, c[0x0][0x388] ;  /* 0x0000e200ff0c7b82 */ /* 0x000f220000000a00 */
[--C-:B--2---:R-:W-:Y:S02]  /*00c0*/  IMAD R7, R7, UR5, R0.reuse ;  /* 0x0000000507077c24 */ /* 0x104fe4000f8e0200 */
[----:B---3--:R-:W-:-:S02]  /*00d0*/  IMAD R9, R5, R3, R0 ;  /* 0x0000000305097224 */ /* 0x008fc400078e0200 */
[----:B------:R-:W-:Y:S02]  /*00e0*/  IMAD R15, R6, R2, R7 ;  /* 0x00000002060f7224 */ /* 0x000fe400078e0207 */
[----:B0-----:R-:W-:-:S06]  /*00f0*/  IMAD.WIDE.U32 R10, R9, 0x4, R10 ;  /* 0x00000004090a7825 */ /* 0x001fcc00078e000a */
[----:B-1----:R0:W2:Y:S01]  /*0100*/  LDG.E R11, desc[UR6][R10.64] ;  /* 0x000000060a0b7981 */ /* 0x0020a2000c1e1900 */
[----:B----4-:R-:W-:-:S06]  /*0110*/  IMAD.WIDE.U32 R12, R15, 0x4, R12 ;  /* 0x000000040f0c7825 */ /* 0x010fcc00078e000c */
[----:B------:R-:W3:Y:S01]  /*0120*/  LDG.E R12, desc[UR6][R12.64] ;  /* 0x000000060c0c7981 */ /* 0x000ee2000c1e1900 */
[----:B------:R-:W1:Y:S01]  /*0130*/  S2UR UR5, SR_CgaCtaId ;  /* 0x00000000000579c3 */ /* 0x000e620000008800 */
[-C--:B------:R-:W-:Y:S01]  /*0140*/  IMAD R4, R3, R3.reuse, RZ ;  /* 0x0000000303047224 */ /* 0x080fe200078e02ff */
[----:B------:R-:W-:Y:S01]  /*0150*/  UMOV UR4, 0x400 ;  /* 0x0000040000047882 */ /* 0x000fe20000000000 */
[----:B------:R-:W-:-:S03]  /*0160*/  IMAD R9, R6, R3, RZ ;  /* 0x0000000306097224 */ /* 0x000fc600078e02ff */
[----:B------:R-:W-:Y:S02]  /*0170*/  SHF.L.U32 R15, R4, 0x2, RZ ;  /* 0x00000002040f7819 */ /* 0x000fe400000006ff */
[----:B------:R-:W-:Y:S02]  /*0180*/  ISETP.GE.AND P0, PT, R3, 0x1, PT ;  /* 0x000000010300780c */ /* 0x000fe40003f06270 */
[----:B------:R-:W-:Y:S01]  /*0190*/  IADD3 R17, PT, PT, R9, R0, RZ ;  /* 0x0000000009117210 */ /* 0x000fe20007ffe0ff */
[----:B-1----:R-:W-:-:S06]  /*01a0*/  ULEA UR4, UR5, UR4, 0x18 ;  /* 0x0000000405047291 */ /* 0x002fcc000f8ec0ff */
[----:B------:R-:W-:Y:S01]  /*01b0*/  VIADD R4, R15, UR4 ;  /* 0x000000040f047c36 */ /* 0x000fe20008000000 */
[----:B------:R-:W-:-:S04]  /*01c0*/  LEA R6, R17, UR4, 0x2 ;  /* 0x0000000411067c11 */ /* 0x000fc8000f8e10ff */
[----:B------:R-:W-:Y:S01]  /*01d0*/  LEA R17, R17, R4, 0x2 ;  /* 0x0000000411117211 */ /* 0x000fe200078e10ff */
[----:B0-----:R-:W-:Y:S01]  /*01e0*/  IMAD.MOV.U32 R10, RZ, RZ, RZ ;  /* 0x000000ffff0a7224 */ /* 0x001fe200078e00ff */
[----:B--2---:R0:W-:Y:S04]  /*01f0*/  STS [R6], R11 ;  /* 0x0000000b06007388 */ /* 0x0041e80000000800 */
[----:B---3--:R0:W-:Y:S01]  /*0200*/  STS [R17], R12 ;  /* 0x0000000c11007388 */ /* 0x0081e20000000800 */
[----:B------:R-:W-:Y:S06]  /*0210*/  BAR.SYNC.DEFER_BLOCKING 0x0 ;  /* 0x0000000000007b1d */ /* 0x000fec0000010000 */
[----:B------:R-:W-:Y:S05]  /*0220*/  @!P0 BRA `(.L_x_0) ;  /* 0x00000004008c8947 */ /* 0x000fea0003800000 */
[C---:B------:R-:W-:Y:S01]  /*0230*/  ISETP.GE.U32.AND P1, PT, R3.reuse, 0x8, PT ;  /* 0x000000080300780c */ /* 0x040fe20003f26070 */
[----:B------:R-:W-:Y:S01]  /*0240*/  HFMA2 R10, -RZ, RZ, 0, 0 ;  /* 0x00000000ff0a7431 */ /* 0x000fe200000001ff */
[----:B------:R-:W-:Y:S02]  /*0250*/  LOP3.LUT R24, R3, 0x7, RZ, 0xc0, !PT ;  /* 0x0000000703187812 */ /* 0x000fe400078ec0ff */
[----:B0-----:R-:W-:Y:S02]  /*0260*/  MOV R6, RZ ;  /* 0x000000ff00067202 */ /* 0x001fe40000000f00 */
[----:B------:R-:W-:-:S07]  /*0270*/  ISETP.NE.AND P0, PT, R24, RZ, PT ;  /* 0x000000ff1800720c */ /* 0x000fce0003f05270 */
[----:B------:R-:W-:Y:S06]  /*0280*/  @!P1 BRA `(.L_x_1) ;  /* 0x0000000000ac9947 */ /* 0x000fec0003800000 */
[----:B------:R-:W-:Y:S01]  /*0290*/  IMAD R8, R0, 0x4, R15 ;  /* 0x0000000400087824 */ /* 0x000fe200078e020f */
[----:B------:R-:W-:Y:S02]  /*02a0*/  LEA R11, R9, UR4, 0x2 ;  /* 0x00000004090b7c11 */ /* 0x000fe4000f8e10ff */
[----:B------:R-:W-:Y:S02]  /*02b0*/  LOP3.LUT R6, R3, 0x7ffffff8, RZ, 0xc0, !PT ;  /* 0x7ffffff803067812 */ /* 0x000fe400078ec0ff */
[----:B------:R-:W-:Y:S01]  /*02c0*/  MOV R10, RZ ;  /* 0x000000ff000a7202 */ /* 0x000fe20000000f00 */
[----:B------:R-:W-:Y:S01]  /*02d0*/  VIADD R11, R11, 0x10 ;  /* 0x000000100b0b7836 */ /* 0x000fe20000000000 */
[----:B------:R-:W-:Y:S02]  /*02e0*/  IADD3 R8, PT, PT, R8, UR4, RZ ;  /* 0x0000000408087c10 */ /* 0x000fe4000fffe0ff */
[----:B------:R-:W-:-:S07]  /*02f0*/  IADD3 R12, PT, PT, -R6, RZ, RZ ;  /* 0x000000ff060c7210 */ /* 0x000fce0007ffe1ff */
.L_x_2:
[----:B------:R-:W-:Y:S01]  /*0300*/  LEA R26, R3, R8, 0x2 ;  /* 0x00000008031a7211 */ /* 0x000fe200078e10ff */
[----:B------:R-:W-:Y:S01]  /*0310*/  LDS R19, [R11+-0x10] ;  /* 0xfffff0000b137984 */ /* 0x000fe20000000800 */
[----:B------:R-:W-:-:S03]  /*0320*/  VIADD R12, R12, 0x8 ;  /* 0x000000080c0c7836 */ /* 0x000fc60000000000 */
[----:B------:R0:W1:Y:S01]  /*0330*/  LDS R22, [R8] ;  /* 0x0000000008167984 */ /* 0x0000620000000800 */
[C---:B------:R-:W-:Y:S01]  /*0340*/  IMAD R14, R3.reuse, 0x4, R26 ;  /* 0x00000004030e7824 */ /* 0x040fe200078e021a */
[----:B------:R-:W-:Y:S02]  /*0350*/  ISETP.NE.AND P1, PT, R12, RZ, PT ;  /* 0x000000ff0c00720c */ /* 0x000fe40003f25270 */
[----:B------:R-:W-:Y:S02]  /*0360*/  LDS R21, [R11+-0xc] ;  /* 0xfffff4000b157984 */ /* 0x000fe40000000800 */
[C---:B------:R-:W-:Y:S02]  /*0370*/  LEA R28, R3.reuse, R14, 0x2 ;  /* 0x0000000e031c7211 */ /* 0x040fe400078e10ff */
[----:B------:R-:W2:Y:S01]  /*0380*/  LDS R20, [R26] ;  /* 0x000000001a147984 */ /* 0x000ea20000000800 */
[C---:B0-----:R-:W-:Y:S02]  /*0390*/  LEA R8, R3.reuse, R8, 0x5 ;  /* 0x0000000803087211 */ /* 0x041fe400078e28ff */
[C---:B------:R-:W-:Y:S01]  /*03a0*/  LEA R17, R3.reuse, R28, 0x2 ;  /* 0x0000001c03117211 */ /* 0x040fe200078e10ff */
[----:B------:R-:W-:Y:S04]  /*03b0*/  LDS R15, [R11+-0x8] ;  /* 0xfffff8000b0f7984 */ /* 0x000fe80000000800 */
[----:B------:R-:W0:Y:S01]  /*03c0*/  LDS R14, [R14] ;  /* 0x000000000e0e7984 */ /* 0x000e220000000800 */
[----:B------:R-:W-:-:S03]  /*03d0*/  IMAD R25, R3, 0x4, R17 ;  /* 0x0000000403197824 */ /* 0x000fc600078e0211 */
[----:B------:R-:W-:Y:S02]  /*03e0*/  LDS R18, [R11+-0x4] ;  /* 0xfffffc000b127984 */ /* 0x000fe40000000800 */
[----:B------:R-:W-:Y:S02]  /*03f0*/  LEA R23, R3, R25, 0x2 ;  /* 0x0000001903177211 */ /* 0x000fe400078e10ff */
[----:B------:R-:W3:Y:S04]  /*0400*/  LDS R13, [R28] ;  /* 0x000000001c0d7984 */ /* 0x000ee80000000800 */
[----:B------:R-:W-:Y:S04]  /*0410*/  LDS R16, [R11] ;  /* 0x000000000b107984 */ /* 0x000fe80000000800 */
[----:B------:R-:W4:Y:S01]  /*0420*/  LDS R17, [R17] ;  /* 0x0000000011117984 */ /* 0x000f220000000800 */
[----:B-1----:R-:W-:-:S03]  /*0430*/  FFMA R22, R19, R22, R10 ;  /* 0x0000001613167223 */ /* 0x002fc6000000000a */
[----:B------:R-:W-:Y:S04]  /*0440*/  LDS R10, [R11+0x4] ;  /* 0x000004000b0a7984 */ /* 0x000fe80000000800 */
[----:B------:R-:W1:Y:S01]  /*0450*/  LDS R19, [R25] ;  /* 0x0000000019137984 */ /* 0x000e620000000800 */
[----:B--2---:R-:W-:Y:S01]  /*0460*/  FFMA R26, R21, R20, R22 ;  /* 0x00000014151a7223 */ /* 0x004fe20000000016 */
[----:B------:R-:W-:Y:S02]  /*0470*/  LEA R22, R3, R23, 0x2 ;  /* 0x0000001703167211 */ /* 0x000fe400078e10ff */
[----:B------:R-:W-:Y:S04]  /*0480*/  LDS R20, [R11+0x8] ;  /* 0x000008000b147984 */ /* 0x000fe80000000800 */
[----:B------:R-:W2:Y:S01]  /*0490*/  LDS R23, [R23] ;  /* 0x0000000017177984 */ /* 0x000ea20000000800 */
[----:B0-----:R-:W-:-:S03]  /*04a0*/  FFMA R15, R15, R14, R26 ;  /* 0x0000000e0f0f7223 */ /* 0x001fc6000000001a */
[----:B------:R-:W-:Y:S04]  /*04b0*/  LDS R22, [R22] ;  /* 0x0000000016167984 */ /* 0x000fe80000000800 */
[----:B------:R0:W5:Y:S01]  /*04c0*/  LDS R21, [R11+0xc] ;  /* 0x00000c000b157984 */ /* 0x0001620000000800 */
[----:B---3--:R-:W-:Y:S01]  /*04d0*/  FFMA R13, R18, R13, R15 ;  /* 0x0000000d120d7223 */ /* 0x008fe2000000000f */
[----:B0-----:R-:W-:-:S03]  /*04e0*/  IADD3 R11, PT, PT, R11, 0x20, RZ ;  /* 0x000000200b0b7810 */ /* 0x001fc60007ffe0ff */
[----:B----4-:R-:W-:-:S04]  /*04f0*/  FFMA R13, R16, R17, R13 ;  /* 0x00000011100d7223 */ /* 0x010fc8000000000d */
[----:B-1----:R-:W-:-:S04]  /*0500*/  FFMA R13, R10, R19, R13 ;  /* 0x000000130a0d7223 */ /* 0x002fc8000000000d */
[----:B--2---:R-:W-:-:S04]  /*0510*/  FFMA R20, R20, R23, R13 ;  /* 0x0000001714147223 */ /* 0x004fc8000000000d */
[----:B-----5:R-:W-:Y:S01]  /*0520*/  FFMA R10, R21, R22, R20 ;  /* 0x00000016150a7223 */ /* 0x020fe20000000014 */
[----:B------:R-:W-:Y:S06]  /*0530*/  @P1 BRA `(.L_x_2) ;  /* 0xfffffffc00701947 */ /* 0x000fec000383ffff */
.L_x_1:
[----:B------:R-:W-:Y:S05]  /*0540*/  @!P0 BRA `(.L_x_0) ;  /* 0x0000000000c48947 */ /* 0x000fea0003800000 */
[----:B------:R-:W-:Y:S02]  /*0550*/  ISETP.GE.U32.AND P0, PT, R24, 0x4, PT ;  /* 0x000000041800780c */ /* 0x000fe40003f06070 */
[----:B------:R-:W-:-:S04]  /*0560*/  LOP3.LUT R17, R3, 0x3, RZ, 0xc0, !PT ;  /* 0x0000000303117812 */ /* 0x000fc800078ec0ff */
[----:B------:R-:W-:-:S07]  /*0570*/  ISETP.NE.AND P1, PT, R17, RZ, PT ;  /* 0x000000ff1100720c */ /* 0x000fce0003f25270 */
[----:B------:R-:W-:Y:S06]  /*0580*/  @!P0 BRA `(.L_x_3) ;  /* 0x0000000000508947 */ /* 0x000fec0003800000 */
[C---:B------:R-:W-:Y:S02]  /*0590*/  IMAD R11, R6.reuse, R3, R0 ;  /* 0x00000003060b7224 */ /* 0x040fe400078e0200 */
[----:B------:R-:W-:Y:S01]  /*05a0*/  IMAD.IADD R8, R9, 0x1, R6 ;  /* 0x0000000109087824 */ /* 0x000fe200078e0206 */
[----:B------:R-:W-:Y:S02]  /*05b0*/  IADD3 R6, PT, PT, R6, 0x4, RZ ;  /* 0x0000000406067810 */ /* 0x000fe40007ffe0ff */
[----:B------:R-:W-:Y:S02]  /*05c0*/  LEA R12, R11, R4, 0x2 ;  /* 0x000000040b0c7211 */ /* 0x000fe400078e10ff */
[----:B------:R-:W-:Y:S02]  /*05d0*/  LEA R8, R8, UR4, 0x2 ;  /* 0x0000000408087c11 */ /* 0x000fe4000f8e10ff */
[C---:B------:R-:W-:Y:S01]  /*05e0*/  LEA R16, R3.reuse, R12, 0x2 ;  /* 0x0000000c03107211 */ /* 0x040fe200078e10ff */
[----:B------:R-:W-:Y:S04]  /*05f0*/  LDS R13, [R12] ;  /* 0x000000000c0d7984 */ /* 0x000fe80000000800 */
[----:B------:R-:W0:Y:S01]  /*0600*/  LDS R11, [R8] ;  /* 0x00000000080b7984 */ /* 0x000e220000000800 */
[----:B------:R-:W-:-:S03]  /*0610*/  IMAD R20, R3, 0x4, R16 ;  /* 0x0000000403147824 */ /* 0x000fc600078e0210 */
[----:B------:R-:W-:Y:S02]  /*0620*/  LDS R14, [R8+0x4] ;  /* 0x00000400080e7984 */ /* 0x000fe40000000800 */
[----:B------:R-:W-:Y:S02]  /*0630*/  LEA R15, R3, R20, 0x2 ;  /* 0x00000014030f7211 */ /* 0x000fe400078e10ff */
[----:B------:R-:W1:Y:S04]  /*0640*/  LDS R16, [R16] ;  /* 0x0000000010107984 */ /* 0x000e680000000800 */
[----:B------:R-:W-:Y:S04]  /*0650*/  LDS R18, [R8+0x8] ;  /* 0x0000080008127984 */ /* 0x000fe80000000800 */
[----:B------:R-:W2:Y:S04]  /*0660*/  LDS R20, [R20] ;  /* 0x0000000014147984 */ /* 0x000ea80000000800 */
[----:B------:R-:W-:Y:S04]  /*0670*/  LDS R22, [R8+0xc] ;  /* 0x00000c0008167984 */ /* 0x000fe80000000800 */
[----:B------:R-:W3:Y:S01]  /*0680*/  LDS R15, [R15] ;  /* 0x000000000f0f7984 */ /* 0x000ee20000000800 */
[----:B0-----:R-:W-:-:S04]  /*0690*/  FFMA R11, R11, R13, R10 ;  /* 0x0000000d0b0b7223 */ /* 0x001fc8000000000a */
[----:B-1----:R-:W-:-:S04]  /*06a0*/  FFMA R11, R14, R16, R11 ;  /* 0x000000100e0b7223 */ /* 0x002fc8000000000b */
[----:B--2---:R-:W-:-:S04]  /*06b0*/  FFMA R11, R18, R20, R11 ;  /* 0x00000014120b7223 */ /* 0x004fc8000000000b */
[----:B---3--:R-:W-:-:S07]  /*06c0*/  FFMA R10, R22, R15, R11 ;  /* 0x0000000f160a7223 */ /* 0x008fce000000000b */
.L_x_3:
[----:B------:R-:W-:Y:S05]  /*06d0*/  @!P1 BRA `(.L_x_0) ;  /* 0x0000000000609947 */ /* 0x000fea0003800000 */
[----:B------:R-:W-:Y:S02]  /*06e0*/  ISETP.NE.AND P0, PT, R17, 0x1, PT ;  /* 0x000000011100780c */ /* 0x000fe40003f05270 */
[----:B------:R-:W-:-:S04]  /*06f0*/  LOP3.LUT R8, R3, 0x1, RZ, 0xc0, !PT ;  /* 0x0000000103087812 */ /* 0x000fc800078ec0ff */
[----:B------:R-:W-:-:S07]  /*0700*/  ISETP.NE.U32.AND P1, PT, R8, 0x1, PT ;  /* 0x000000010800780c */ /* 0x000fce0003f25070 */
[----:B------:R-:W-:Y:S06]  /*0710*/  @!P0 BRA `(.L_x_4) ;  /* 0x0000000000308947 */ /* 0x000fec0003800000 */
[C---:B------:R-:W-:Y:S02]  /*0720*/  IMAD R11, R6.reuse, R3, R0 ;  /* 0x00000003060b7224 */ /* 0x040fe400078e0200 */
[----:B------:R-:W-:Y:S02]  /*0730*/  IMAD.IADD R8, R9, 0x1, R6 ;  /* 0x0000000109087824 */ /* 0x000fe400078e0206 */
[----:B------:R-:W-:Y:S01]  /*0740*/  VIADD R6, R6, 0x2 ;  /* 0x0000000206067836 */ /* 0x000fe20000000000 */
[----:B------:R-:W-:Y:S02]  /*0750*/  LEA R12, R11, R4, 0x2 ;  /* 0x000000040b0c7211 */ /* 0x000fe400078e10ff */
[----:B------:R-:W-:Y:S02]  /*0760*/  LEA R8, R8, UR4, 0x2 ;  /* 0x0000000408087c11 */ /* 0x000fe4000f8e10ff */
[----:B------:R-:W-:Y:S01]  /*0770*/  LEA R14, R3, R12, 0x2 ;  /* 0x0000000c030e7211 */ /* 0x000fe200078e10ff */
[----:B------:R-:W-:Y:S04]  /*0780*/  LDS R13, [R12] ;  /* 0x000000000c0d7984 */ /* 0x000fe80000000800 */
[----:B------:R-:W0:Y:S04]  /*0790*/  LDS R11, [R8] ;  /* 0x00000000080b7984 */ /* 0x000e280000000800 */
[----:B------:R-:W-:Y:S04]  /*07a0*/  LDS R15, [R8+0x4] ;  /* 0x00000400080f7984 */ /* 0x000fe80000000800 */
[----:B------:R-:W1:Y:S01]  /*07b0*/  LDS R14, [R14] ;  /* 0x000000000e0e7984 */ /* 0x000e620000000800 */
[----:B0-----:R-:W-:-:S04]  /*07c0*/  FFMA R10, R11, R13, R10 ;  /* 0x0000000d0b0a7223 */ /* 0x001fc8000000000a */
[----:B-1----:R-:W-:-:S07]  /*07d0*/  FFMA R10, R15, R14, R10 ;  /* 0x0000000e0f0a7223 */ /* 0x002fce000000000a */
.L_x_4:
[----:B------:R-:W-:Y:S05]  /*07e0*/  @P1 BRA `(.L_x_0) ;  /* 0x00000000001c1947 */ /* 0x000fea0003800000 */
[----:B------:R-:W-:Y:S01]  /*07f0*/  IMAD R3, R6, R3, R0 ;  /* 0x0000000306037224 */ /* 0x000fe200078e0200 */
[----:B------:R-:W-:-:S04]  /*0800*/  IADD3 R6, PT, PT, R9, R6, RZ ;  /* 0x0000000609067210 */ /* 0x000fc80007ffe0ff */
[----:B------:R-:W-:Y:S02]  /*0810*/  LEA R4, R3, R4, 0x2 ;  /* 0x0000000403047211 */ /* 0x000fe400078e10ff */
[----:B------:R-:W-:-:S04]  /*0820*/  LEA R6, R6, UR4, 0x2 ;  /* 0x0000000406067c11 */ /* 0x000fc8000f8e10ff */
[----:B------:R-:W-:Y:S04]  /*0830*/  LDS R4, [R4] ;  /* 0x0000000004047984 */ /* 0x000fe80000000800 */
[----:B------:R-:W0:Y:S02]  /*0840*/  LDS R3, [R6] ;  /* 0x0000000006037984 */ /* 0x000e240000000800 */
[----:B0-----:R-:W-:-:S07]  /*0850*/  FFMA R10, R3, R4, R10 ;  /* 0x00000004030a7223 */ /* 0x001fce000000000a */
.L_x_0:
[----:B------:R-:W1:Y:S01]  /*0860*/  LDC.64 R8, c[0x0][0x390] ;  /* 0x0000e400ff087b82 */ /* 0x000e620000000a00 */
[----:B------:R-:W-:-:S04]  /*0870*/  IMAD R3, R5, R2, R7 ;  /* 0x0000000205037224 */ /* 0x000fc800078e0207 */
[----:B-1----:R-:W-:-:S05]  /*0880*/  IMAD.WIDE R2, R3, 0x4, R8 ;  /* 0x0000000403027825 */ /* 0x002fca00078e0208 */
[----:B------:R-:W-:Y:S01]  /*0890*/  STG.E desc[UR6][R2.64], R10 ;  /* 0x0000000a02007986 */ /* 0x000fe2000c101906 */
[----:B------:R-:W-:Y:S05]  /*08a0*/  EXIT ;  /* 0x000000000000794d */ /* 0x000fea0003800000 */
.L_x_5:
[----:B------:R-:W-:-:S00]  /*08b0*/  BRA `(.L_x_5) ;  /* 0xfffffffc00fc7947 */ /* 0x000fc0000383ffff */
[----:B------:R-:W-:-:S00]  /*08c0*/  NOP ;  /* 0x0000000000007918 */ /* 0x000fc00000000000 */
        /* <DEDUP_REMOVED lines=11> */
.L_x_6:


//--------------------- .nv.shared._Z16sharedABMultiplyPfS_S_ii --------------------------
	.section	.nv.shared._Z16sharedABMultiplyPfS_S_ii,"aw",@nobits
	.sectionflags	@""
	.align	16
	.zero		1024


//--------------------- .nv.shared.reserved.0     --------------------------
	.section	.nv.shared.reserved.0,"aw",@nobits
	.weak		__nv_reservedSMEM_offset_0_alias
	.size		__nv_reservedSMEM_offset_0_alias, 0, 64
	.other		__nv_reservedSMEM_offset_0_alias,@"STO_CUDA_RESERVED_SHARED STV_DEFAULT"
__nv_reservedSMEM_offset_0_alias:
	.zero		0
	.zero		64


//--------------------- .nv.constant0._Z16sharedABMultiplyPfS_S_ii --------------------------
	.section	.nv.constant0._Z16sharedABMultiplyPfS_S_ii,"a",@progbits
	.sectionflags	@""
	.align	4
.nv.constant0._Z16sharedABMultiplyPfS_S_ii:
	.zero		928


//--------------------- SYMBOLS --------------------------

	.type		.nv.reservedSmem.offset0,@object
	.size		.nv.reservedSmem.offset0,0x4
	.type		.nv.reservedSmem.cap,@object
	.size		.nv.reservedSmem.cap,0x4
